//
// Generated by NVIDIA NVVM Compiler
//
// Compiler Build ID: CL-36424714
// Cuda compilation tools, release 13.0, V13.0.88
// Based on NVVM 20.0.0
//

.version 9.0
.target sm_100
.address_size 64

	// .globl	_Z9matrixAddPiS_S_

.visible .entry _Z9matrixAddPiS_S_(
	.param .u64 .ptr .align 1 _Z9matrixAddPiS_S__param_0,
	.param .u64 .ptr .align 1 _Z9matrixAddPiS_S__param_1,
	.param .u64 .ptr .align 1 _Z9matrixAddPiS_S__param_2
)
{
	.reg .pred 	%p<4>;
	.reg .b32 	%r<15>;
	.reg .b64 	%rd<11>;

	ld.param.u64 	%rd1, [_Z9matrixAddPiS_S__param_0];
	ld.param.u64 	%rd2, [_Z9matrixAddPiS_S__param_1];
	ld.param.u64 	%rd3, [_Z9matrixAddPiS_S__param_2];
	mov.u32 	%r3, %ctaid.x;
	mov.u32 	%r4, %ntid.x;
	mov.u32 	%r5, %tid.x;
	mad.lo.s32 	%r1, %r3, %r4, %r5;
	mov.u32 	%r6, %ctaid.y;
	mov.u32 	%r7, %ntid.y;
	mov.u32 	%r8, %tid.y;
	mad.lo.s32 	%r9, %r6, %r7, %r8;
	setp.gt.s32 	%p1, %r1, 255;
	setp.gt.u32 	%p2, %r9, 255;
	or.pred  	%p3, %p1, %p2;
	@%p3 bra 	$L__BB0_2;
	cvta.to.global.u64 	%rd4, %rd1;
	cvta.to.global.u64 	%rd5, %rd2;
	cvta.to.global.u64 	%rd6, %rd3;
	shl.b32 	%r10, %r1, 8;
	add.s32 	%r11, %r10, %r9;
	mul.wide.s32 	%rd7, %r11, 4;
	add.s64 	%rd8, %rd4, %rd7;
	ld.global.u32 	%r12, [%rd8];
	add.s64 	%rd9, %rd5, %rd7;
	ld.global.u32 	%r13, [%rd9];
	add.s32 	%r14, %r13, %r12;
	add.s64 	%rd10, %rd6, %rd7;
	st.global.u32 	[%rd10], %r14;
$L__BB0_2:
	ret;

}


// ===== COMPILED SASS (sm_100) =====

	.target	sm_100

	.elftype	@"ET_EXEC"


//--------------------- .note.nv.tkinfo           --------------------------
	.section	.note.nv.tkinfo,"",@"SHT_NOTE"
	.sectionflags	@"SHF_NOTE_NV_TKINFO"
	.tkinfo
        /*0018*/ 	.word	0x00000002
        /*0030*/ 	.string	""
        /*0030*/ 	.string	"ptxas"
        /*0030*/ 	.string	"Cuda compilation tools, release 13.0, V13.0.88"
        /*0030*/ 	.string	"Build cuda_13.0.r13.0/compiler.36424714_0"
        /*0030*/ 	.string	"-arch sm_100 -m 64 "



//--------------------- .note.nv.cuinfo           --------------------------
	.section	.note.nv.cuinfo,"",@"SHT_NOTE"
	.sectionflags	@"SHF_NOTE_NV_CUINFO"
        /*0018*/ 	.short	0x0002
        /*001a*/ 	.short	0x0064
        /*001c*/ 	.short	0x0082
	.zero		2


//--------------------- .nv.info                  --------------------------
	.section	.nv.info,"",@"SHT_CUDA_INFO"
	.align	4


	//----- nvinfo : EIATTR_REGCOUNT
	.align		4
        /*0000*/ 	.byte	0x04, 0x2f
        /*0002*/ 	.short	(.L_1 - .L_0)
	.align		4
.L_0:
        /*0004*/ 	.word	index@(_Z9matrixAddPiS_S_)
        /*0008*/ 	.word	0x0000000c


	//----- nvinfo : EIATTR_FRAME_SIZE
	.align		4
.L_1:
        /*000c*/ 	.byte	0x04, 0x11
        /*000e*/ 	.short	(.L_3 - .L_2)
	.align		4
.L_2:
        /*0010*/ 	.word	index@(_Z9matrixAddPiS_S_)
        /*0014*/ 	.word	0x00000000


	//----- nvinfo : EIATTR_MIN_STACK_SIZE
	.align		4
.L_3:
        /*0018*/ 	.byte	0x04, 0x12
        /*001a*/ 	.short	(.L_5 - .L_4)
	.align		4
.L_4:
        /*001c*/ 	.word	index@(_Z9matrixAddPiS_S_)
        /*0020*/ 	.word	0x00000000
.L_5:


//--------------------- .nv.compat                --------------------------
	.section	.nv.compat,"",@"SHT_CUDA_COMPAT_INFO"
	.align	4
        /*0000*/ 	.byte	0x02, 0x09, 0x00, 0x00, 0x02, 0x02, 0x01, 0x00, 0x02, 0x05, 0x05, 0x00, 0x03, 0x07, 0x01, 0x01
        /*0010*/ 	.byte	0x02, 0x03, 0x00, 0x00, 0x02, 0x06, 0x01, 0x00, 0x04, 0x0b, 0x08, 0x00, 0x09, 0x00, 0x00, 0x00
        /*0020*/ 	.byte	0x00, 0x00, 0x00, 0x00


//--------------------- .nv.info._Z9matrixAddPiS_S_ --------------------------
	.section	.nv.info._Z9matrixAddPiS_S_,"",@"SHT_CUDA_INFO"
	.sectionflags	@""
	.align	4


	//----- nvinfo : EIATTR_CUDA_API_VERSION
	.align		4
        /*0000*/ 	.byte	0x04, 0x37
        /*0002*/ 	.short	(.L_7 - .L_6)
.L_6:
        /*0004*/ 	.word	0x00000082


	//----- nvinfo : EIATTR_KPARAM_INFO
	.align		4
.L_7:
        /*0008*/ 	.byte	0x04, 0x17
        /*000a*/ 	.short	(.L_9 - .L_8)
.L_8:
        /*000c*/ 	.word	0x00000000
        /*0010*/ 	.short	0x0002
        /*0012*/ 	.short	0x0010
        /*0014*/ 	.byte	0x00, 0xf5, 0x21, 0x00


	//----- nvinfo : EIATTR_KPARAM_INFO
	.align		4
.L_9:
        /*0018*/ 	.byte	0x04, 0x17
        /*001a*/ 	.short	(.L_11 - .L_10)
.L_10:
        /*001c*/ 	.word	0x00000000
        /*0020*/ 	.short	0x0001
        /*0022*/ 	.short	0x0008
        /*0024*/ 	.byte	0x00, 0xf5, 0x21, 0x00


	//----- nvinfo : EIATTR_KPARAM_INFO
	.align		4
.L_11:
        /*0028*/ 	.byte	0x04, 0x17
        /*002a*/ 	.short	(.L_13 - .L_12)
.L_12:
        /*002c*/ 	.word	0x00000000
        /*0030*/ 	.short	0x0000
        /*0032*/ 	.short	0x0000
        /*0034*/ 	.byte	0x00, 0xf5, 0x21, 0x00


	//----- nvinfo : EIATTR_SPARSE_MMA_MASK
	.align		4
.L_13:
        /*0038*/ 	.byte	0x03, 0x50
        /*003a*/ 	.short	0x0000


	//----- nvinfo : EIATTR_MAXREG_COUNT
	.align		4
        /*003c*/ 	.byte	0x03, 0x1b
        /*003e*/ 	.short	0x00ff


	//----- nvinfo : EIATTR_MERCURY_ISA_VERSION
	.align		4
        /*0040*/ 	.byte	0x03, 0x5f
        /*0042*/ 	.short	0x0101


	//----- nvinfo : EIATTR_VRC_CTA_INIT_COUNT
	.align		4
        /*0044*/ 	.byte	0x02, 0x4a
	.zero		1
	.zero		1


	//----- nvinfo : EIATTR_EXIT_INSTR_OFFSETS
	.align		4
        /*0048*/ 	.byte	0x04, 0x1c
        /*004a*/ 	.short	(.L_15 - .L_14)


	//   ....[0]....
.L_14:
        /*004c*/ 	.word	0x000000b0


	//   ....[1]....
        /*0050*/ 	.word	0x00000180


	//----- nvinfo : EIATTR_CBANK_PARAM_SIZE
	.align		4
.L_15:
        /*0054*/ 	.byte	0x03, 0x19
        /*0056*/ 	.short	0x0018


	//----- nvinfo : EIATTR_PARAM_CBANK
	.align		4
        /*0058*/ 	.byte	0x04, 0x0a
        /*005a*/ 	.short	(.L_17 - .L_16)
	.align		4
.L_16:
        /*005c*/ 	.word	index@(.nv.constant0._Z9matrixAddPiS_S_)
        /*0060*/ 	.short	0x0380
        /*0062*/ 	.short	0x0018


	//----- nvinfo : EIATTR_SW_WAR
	.align		4
.L_17:
        /*0064*/ 	.byte	0x04, 0x36
        /*0066*/ 	.short	(.L_19 - .L_18)
.L_18:
        /*0068*/ 	.word	0x00000008
.L_19:


//--------------------- .nv.callgraph             --------------------------
	.section	.nv.callgraph,"",@"SHT_CUDA_CALLGRAPH"
	.align	4
	.sectionentsize	8
	.align		4
        /*0000*/ 	.word	0x00000000
	.align		4
        /*0004*/ 	.word	0xffffffff
	.align		4
        /*0008*/ 	.word	0x00000000
	.align		4
        /*000c*/ 	.word	0xfffffffe
	.align		4
        /*0010*/ 	.word	0x00000000
	.align		4
        /*0014*/ 	.word	0xfffffffd
	.align		4
        /*0018*/ 	.word	0x00000000
	.align		4
        /*001c*/ 	.word	0xfffffffc


//--------------------- .text._Z9matrixAddPiS_S_  --------------------------
	.section	.text._Z9matrixAddPiS_S_,"ax",@progbits
	.align	128
        .global         _Z9matrixAddPiS_S_
        .type           _Z9matrixAddPiS_S_,@function
        .size           _Z9matrixAddPiS_S_,(.L_x_1 - _Z9matrixAddPiS_S_)
        .other          _Z9matrixAddPiS_S_,@"STO_CUDA_ENTRY STV_DEFAULT"
_Z9matrixAddPiS_S_:
.text._Z9matrixAddPiS_S_:
[----:B------:R-:W-:Y:S01]  /*0000*/  LDC R1, c[0x0][0x37c] ;  /* 0x0000df00ff017b82 */ /* 0x000fe20000000800 */
[----:B------:R-:W0:Y:S07]  /*0010*/  S2R R2, SR_TID.Y ;  /* 0x0000000000027919 */ /* 0x000e2e0000002200 */
[----:B------:R-:W1:Y:S01]  /*0020*/  LDC R0, c[0x0][0x360] ;  /* 0x0000d800ff007b82 */ /* 0x000e620000000800 */
[----:B------:R-:W1:Y:S07]  /*0030*/  S2R R3, SR_TID.X ;  /* 0x0000000000037919 */ /* 0x000e6e0000002100 */
[----:B------:R-:W0:Y:S08]  /*0040*/  S2UR UR5, SR_CTAID.Y ;  /* 0x00000000000579c3 */ /* 0x000e300000002600 */
[----:B------:R-:W0:Y:S08]  /*0050*/  LDC R7, c[0x0][0x364] ;  /* 0x0000d900ff077b82 */ /* 0x000e300000000800 */
[----:B------:R-:W1:Y:S01]  /*0060*/  S2UR UR4, SR_CTAID.X ;  /* 0x00000000000479c3 */ /* 0x000e620000002500 */
[----:B0-----:R-:W-:-:S05]  /*0070*/  IMAD R7, R7, UR5, R2 ;  /* 0x0000000507077c24 */ /* 0x001fca000f8e0202 */
[----:B------:R-:W-:Y:S01]  /*0080*/  ISETP.GT.U32.AND P0, PT, R7, 0xff, PT ;  /* 0x000000ff0700780c */ /* 0x000fe20003f04070 */
[----:B-1----:R-:W-:-:S05]  /*0090*/  IMAD R0, R0, UR4, R3 ;  /* 0x0000000400007c24 */ /* 0x002fca000f8e0203 */
[----:B------:R-:W-:-:S13]  /*00a0*/  ISETP.GT.OR P0, PT, R0, 0xff, P0 ;  /* 0x000000ff0000780c */ /* 0x000fda0000704670 */
[----:B------:R-:W-:Y:S05]  /*00b0*/  @P0 EXIT ;  /* 0x000000000000094d */ /* 0x000fea0003800000 */
[----:B------:R-:W0:Y:S01]  /*00c0*/  LDC.64 R2, c[0x0][0x380] ;  /* 0x0000e000ff027b82 */ /* 0x000e220000000a00 */
[----:B------:R-:W1:Y:S01]  /*00d0*/  LDCU.64 UR4, c[0x0][0x358] ;  /* 0x00006b00ff0477ac */ /* 0x000e620008000a00 */
[----:B------:R-:W-:-:S06]  /*00e0*/  LEA R9, R0, R7, 0x8 ;  /* 0x0000000700097211 */ /* 0x000fcc00078e40ff */
[----:B------:R-:W2:Y:S08]  /*00f0*/  LDC.64 R4, c[0x0][0x388] ;  /* 0x0000e200ff047b82 */ /* 0x000eb00000000a00 */
[----:B------:R-:W3:Y:S01]  /*0100*/  LDC.64 R6, c[0x0][0x390] ;  /* 0x0000e400ff067b82 */ /* 0x000ee20000000a00 */
[----:B0-----:R-:W-:-:S06]  /*0110*/  IMAD.WIDE R2, R9, 0x4, R2 ;  /* 0x0000000409027825 */ /* 0x001fcc00078e0202 */
[----:B-1----:R-:W4:Y:S01]  /*0120*/  LDG.E R2, desc[UR4][R2.64] ;  /* 0x0000000402027981 */ /* 0x002f22000c1e1900 */
[----:B--2---:R-:W-:-:S06]  /*0130*/  IMAD.WIDE R4, R9, 0x4, R4 ;  /* 0x0000000409047825 */ /* 0x004fcc00078e0204 */
[----:B------:R-:W4:Y:S01]  /*0140*/  LDG.E R5, desc[UR4][R4.64] ;  /* 0x0000000404057981 */ /* 0x000f22000c1e1900 */
[----:B---3--:R-:W-:Y:S01]  /*0150*/  IMAD.WIDE R6, R9, 0x4, R6 ;  /* 0x0000000409067825 */ /* 0x008fe200078e0206 */
[----:B----4-:R-:W-:-:S05]  /*0160*/  IADD3 R9, PT, PT, R2, R5, RZ ;  /* 0x0000000502097210 */ /* 0x010fca0007ffe0ff */
[----:B------:R-:W-:Y:S01]  /*0170*/  STG.E desc[UR4][R6.64], R9 ;  /* 0x0000000906007986 */ /* 0x000fe2000c101904 */
[----:B------:R-:W-:Y:S05]  /*0180*/  EXIT ;  /* 0x000000000000794d */ /* 0x000fea0003800000 */
.L_x_0:
[----:B------:R-:W-:-:S00]  /*0190*/  BRA `(.L_x_0) ;  /* 0xfffffffc00fc7947 */ /* 0x000fc0000383ffff */
[----:B------:R-:W-:-:S00]  /*01a0*/  NOP ;  /* 0x0000000000007918 */ /* 0x000fc00000000000 */
        /* <DEDUP_REMOVED lines=13> */
.L_x_1:


//--------------------- .nv.shared.reserved.0     --------------------------
	.section	.nv.shared.reserved.0,"aw",@nobits
	.weak		__nv_reservedSMEM_offset_0_alias
	.size		__nv_reservedSMEM_offset_0_alias, 0, 64
	.other		__nv_reservedSMEM_offset_0_alias,@"STO_CUDA_RESERVED_SHARED STV_DEFAULT"
__nv_reservedSMEM_offset_0_alias:
	.zero		0
	.zero		64


//--------------------- .nv.constant0._Z9matrixAddPiS_S_ --------------------------
	.section	.nv.constant0._Z9matrixAddPiS_S_,"a",@progbits
	.sectionflags	@""
	.align	4
.nv.constant0._Z9matrixAddPiS_S_:
	.zero		920


//--------------------- SYMBOLS --------------------------

	.type		.nv.reservedSmem.offset0,@object
	.size		.nv.reservedSmem.offset0,0x4
